	.headerflags	@"EF_CUDA_TEXMODE_UNIFIED EF_CUDA_64BIT_ADDRESS EF_CUDA_ACCELERATORS EF_CUDA_SM90 EF_CUDA_VIRTUAL_SM(EF_CUDA_SM90)"
	.elftype	@"ET_EXEC"


//--------------------- .nv.info                  --------------------------
	.section	.nv.info,"",@"SHT_CUDA_INFO"
	.align	4


	//----- nvinfo : EIATTR_REGCOUNT
	.align		4
        /*0000*/ 	.byte	0x04, 0x2f
        /*0002*/ 	.short	(.L_3 - .L_2)
	.align		4
.L_2:
        /*0004*/ 	.word	index@(triton_poi_fused__native_batch_norm_legit_no_training_7)
        /*0008*/ 	.word	0x00000011


	//----- nvinfo : EIATTR_MIN_STACK_SIZE
	.align		4
.L_3:
        /*000c*/ 	.byte	0x04, 0x12
        /*000e*/ 	.short	(.L_5 - .L_4)
	.align		4
.L_4:
        /*0010*/ 	.word	index@(triton_poi_fused__native_batch_norm_legit_no_training_7)
        /*0014*/ 	.word	0x00000000


	//----- nvinfo : EIATTR_FRAME_SIZE
	.align		4
.L_5:
        /*0018*/ 	.byte	0x04, 0x11
        /*001a*/ 	.short	(.L_7 - .L_6)
	.align		4
.L_6:
        /*001c*/ 	.word	index@(triton_poi_fused__native_batch_norm_legit_no_training_7)
        /*0020*/ 	.word	0x00000000


	//----- nvinfo : EIATTR_MIN_STACK_SIZE
	.align		4
.L_7:
        /*0024*/ 	.byte	0x04, 0x12
        /*0026*/ 	.short	(.L_9 - .L_8)
	.align		4
.L_8:
        /*0028*/ 	.word	index@(triton_poi_fused__native_batch_norm_legit_no_training_7)
        /*002c*/ 	.word	0x00000000
.L_9:


//--------------------- .nv.info.triton_poi_fused__native_batch_norm_legit_no_training_7 --------------------------
	.section	.nv.info.triton_poi_fused__native_batch_norm_legit_no_training_7,"",@"SHT_CUDA_INFO"
	.sectionflags	@""
	.align	4


	//----- nvinfo : EIATTR_CUDA_API_VERSION
	.align		4
        /*0000*/ 	.byte	0x04, 0x37
        /*0002*/ 	.short	(.L_11 - .L_10)
.L_10:
        /*0004*/ 	.word	0x0000007c


	//----- nvinfo : EIATTR_KPARAM_INFO
	.align		4
.L_11:
        /*0008*/ 	.byte	0x04, 0x17
        /*000a*/ 	.short	(.L_13 - .L_12)
.L_12:
        /*000c*/ 	.word	0x00000000
        /*0010*/ 	.short	0x0006
        /*0012*/ 	.short	0x0030
        /*0014*/ 	.byte	0x00, 0xf0, 0x11, 0x00


	//----- nvinfo : EIATTR_KPARAM_INFO
	.align		4
.L_13:
        /*0018*/ 	.byte	0x04, 0x17
        /*001a*/ 	.short	(.L_15 - .L_14)
.L_14:
        /*001c*/ 	.word	0x00000000
        /*0020*/ 	.short	0x0005
        /*0022*/ 	.short	0x0028
        /*0024*/ 	.byte	0x00, 0xf4, 0x21, 0x00


	//----- nvinfo : EIATTR_KPARAM_INFO
	.align		4
.L_15:
        /*0028*/ 	.byte	0x04, 0x17
        /*002a*/ 	.short	(.L_17 - .L_16)
.L_16:
        /*002c*/ 	.word	0x00000000
        /*0030*/ 	.short	0x0004
        /*0032*/ 	.short	0x0020
        /*0034*/ 	.byte	0x00, 0xf4, 0x21, 0x00


	//----- nvinfo : EIATTR_KPARAM_INFO
	.align		4
.L_17:
        /*0038*/ 	.byte	0x04, 0x17
        /*003a*/ 	.short	(.L_19 - .L_18)
.L_18:
        /*003c*/ 	.word	0x00000000
        /*0040*/ 	.short	0x0003
        /*0042*/ 	.short	0x0018
        /*0044*/ 	.byte	0x00, 0xf4, 0x21, 0x00


	//----- nvinfo : EIATTR_KPARAM_INFO
	.align		4
.L_19:
        /*0048*/ 	.byte	0x04, 0x17
        /*004a*/ 	.short	(.L_21 - .L_20)
.L_20:
        /*004c*/ 	.word	0x00000000
        /*0050*/ 	.short	0x0002
        /*0052*/ 	.short	0x0010
        /*0054*/ 	.byte	0x00, 0xf4, 0x21, 0x00


	//----- nvinfo : EIATTR_KPARAM_INFO
	.align		4
.L_21:
        /*0058*/ 	.byte	0x04, 0x17
        /*005a*/ 	.short	(.L_23 - .L_22)
.L_22:
        /*005c*/ 	.word	0x00000000
        /*0060*/ 	.short	0x0001
        /*0062*/ 	.short	0x0008
        /*0064*/ 	.byte	0x00, 0xf4, 0x21, 0x00


	//----- nvinfo : EIATTR_KPARAM_INFO
	.align		4
.L_23:
        /*0068*/ 	.byte	0x04, 0x17
        /*006a*/ 	.short	(.L_25 - .L_24)
.L_24:
        /*006c*/ 	.word	0x00000000
        /*0070*/ 	.short	0x0000
        /*0072*/ 	.short	0x0000
        /*0074*/ 	.byte	0x00, 0xf4, 0x21, 0x00


	//----- nvinfo : EIATTR_SPARSE_MMA_MASK
	.align		4
.L_25:
        /*0078*/ 	.byte	0x03, 0x50
        /*007a*/ 	.short	0x0000


	//----- nvinfo : EIATTR_MAXREG_COUNT
	.align		4
        /*007c*/ 	.byte	0x03, 0x1b
        /*007e*/ 	.short	0x00ff


	//----- nvinfo : EIATTR_EXIT_INSTR_OFFSETS
	.align		4
        /*0080*/ 	.byte	0x04, 0x1c
        /*0082*/ 	.short	(.L_27 - .L_26)


	//   ....[0]....
.L_26:
        /*0084*/ 	.word	0x00000320


	//----- nvinfo : EIATTR_REQNTID
	.align		4
.L_27:
        /*0088*/ 	.byte	0x04, 0x10
        /*008a*/ 	.short	(.L_29 - .L_28)
.L_28:
        /*008c*/ 	.word	0x00000080
        /*0090*/ 	.word	0x00000001
        /*0094*/ 	.word	0x00000001


	//----- nvinfo : EIATTR_CBANK_PARAM_SIZE
	.align		4
.L_29:
        /*0098*/ 	.byte	0x03, 0x19
        /*009a*/ 	.short	0x0034


	//----- nvinfo : EIATTR_PARAM_CBANK
	.align		4
        /*009c*/ 	.byte	0x04, 0x0a
        /*009e*/ 	.short	(.L_31 - .L_30)
	.align		4
.L_30:
        /*00a0*/ 	.word	index@(.nv.constant0.triton_poi_fused__native_batch_norm_legit_no_training_7)
        /*00a4*/ 	.short	0x0210
        /*00a6*/ 	.short	0x0034


	//----- nvinfo : EIATTR_SW_WAR
	.align		4
.L_31:
        /*00a8*/ 	.byte	0x04, 0x36
        /*00aa*/ 	.short	(.L_33 - .L_32)
.L_32:
        /*00ac*/ 	.word	0x00000008
.L_33:


//--------------------- .nv.callgraph             --------------------------
	.section	.nv.callgraph,"",@"SHT_CUDA_CALLGRAPH"
	.align	4
	.sectionentsize	8
	.align		4
        /*0000*/ 	.word	0x00000000
	.align		4
        /*0004*/ 	.word	0xffffffff
	.align		4
        /*0008*/ 	.word	0x00000000
	.align		4
        /*000c*/ 	.word	0xfffffffe
	.align		4
        /*0010*/ 	.word	0x00000000
	.align		4
        /*0014*/ 	.word	0xfffffffd
	.align		4
        /*0018*/ 	.word	0x00000000
	.align		4
        /*001c*/ 	.word	0xfffffffc


//--------------------- .nv.constant4             --------------------------
	.section	.nv.constant4,"a",@progbits
	.align	8
	.align		8
.nv.constant4:
        /*0000*/ 	.dword	_$_str
	.align		8
        /*0008*/ 	.dword	_$_str_$_2


//--------------------- .text.triton_poi_fused__native_batch_norm_legit_no_training_7 --------------------------
	.section	.text.triton_poi_fused__native_batch_norm_legit_no_training_7,"ax",@progbits
	.align	128
        .global         triton_poi_fused__native_batch_norm_legit_no_training_7
        .type           triton_poi_fused__native_batch_norm_legit_no_training_7,@function
        .size           triton_poi_fused__native_batch_norm_legit_no_training_7,(.L_x_1 - triton_poi_fused__native_batch_norm_legit_no_training_7)
        .other          triton_poi_fused__native_batch_norm_legit_no_training_7,@"STO_CUDA_ENTRY STV_DEFAULT"
triton_poi_fused__native_batch_norm_legit_no_training_7:
.text.triton_poi_fused__native_batch_norm_legit_no_training_7:
[----:B------:R-:W-:Y:S01]  /*0000*/  LDC R1, c[0x0][0x28] ;  /* 0x00000a00ff017b82 */ /* 0x000fe20000000800 */
[----:B------:R-:W1:Y:S07]  /*0010*/  S2R R0, SR_TID.X ;  /* 0x0000000000007919 */ /* 0x000e6e0000002100 */
[----:B------:R-:W2:Y:S01]  /*0020*/  LDC.64 R6, c[0x0][0x220] ;  /* 0x00008800ff067b82 */ /* 0x000ea20000000a00 */
[----:B------:R-:W-:Y:S01]  /*0030*/  ULDC.64 UR4, c[0x0][0x208] ;  /* 0x0000820000047ab9 */ /* 0x000fe20000000a00 */
[----:B------:R-:W3:Y:S06]  /*0040*/  S2R R5, SR_CTAID.X ;  /* 0x0000000000057919 */ /* 0x000eec0000002500 */
[----:B------:R-:W4:Y:S08]  /*0050*/  LDC.64 R8, c[0x0][0x228] ;  /* 0x00008a00ff087b82 */ /* 0x000f300000000a00 */
[----:B------:R-:W5:Y:S01]  /*0060*/  LDC.64 R10, c[0x0][0x230] ;  /* 0x00008c00ff0a7b82 */ /* 0x000f620000000a00 */
[----:B-1----:R-:W-:-:S02]  /*0070*/  SHF.L.U32 R0, R0, 0x1, RZ ;  /* 0x0000000100007819 */ /* 0x002fc400000006ff */
[----:B---3--:R-:W-:Y:S02]  /*0080*/  SHF.R.S32.HI R3, RZ, 0x17, R5 ;  /* 0x00000017ff037819 */ /* 0x008fe40000011405 */
[----:B------:R-:W-:Y:S02]  /*0090*/  LOP3.LUT R0, R0, 0xfe, RZ, 0xc0, !PT ;  /* 0x000000fe00007812 */ /* 0x000fe400078ec0ff */
[----:B------:R-:W-:Y:S02]  /*00a0*/  SGXT R3, R3, 0x1 ;  /* 0x000000010303781a */ /* 0x000fe40000000200 */
[----:B------:R-:W-:-:S04]  /*00b0*/  LEA R0, R5, R0, 0x8 ;  /* 0x0000000005007211 */ /* 0x000fc800078e40ff */
[----:B------:R-:W-:-:S04]  /*00c0*/  LEA.HI R3, R3, R0, RZ, 0x8 ;  /* 0x0000000003037211 */ /* 0x000fc800078f40ff */
[----:B------:R-:W-:-:S05]  /*00d0*/  SHF.R.S32.HI R3, RZ, 0x8, R3 ;  /* 0x00000008ff037819 */ /* 0x000fca0000011403 */
[----:B------:R-:W-:-:S05]  /*00e0*/  IMAD.HI R2, R3, 0x2aaaaaab, RZ ;  /* 0x2aaaaaab03027827 */ /* 0x000fca00078e02ff */
[----:B------:R-:W-:-:S04]  /*00f0*/  SHF.R.U32.HI R5, RZ, 0x1, R2 ;  /* 0x00000001ff057819 */ /* 0x000fc80000011602 */
[----:B------:R-:W-:Y:S02]  /*0100*/  LEA.HI R2, R2, R5, RZ, 0x1 ;  /* 0x0000000502027211 */ /* 0x000fe400078f08ff */
[----:B------:R-:W1:Y:S03]  /*0110*/  LDC.64 R4, c[0x0][0x218] ;  /* 0x00008600ff047b82 */ /* 0x000e660000000a00 */
[----:B------:R-:W-:-:S04]  /*0120*/  IMAD R13, R2, -0xc, R3 ;  /* 0xfffffff4020d7824 */ /* 0x000fc800078e0203 */
[C---:B--2---:R-:W-:Y:S01]  /*0130*/  IMAD.WIDE R6, R13.reuse, 0x4, R6 ;  /* 0x000000040d067825 */ /* 0x044fe200078e0206 */
[----:B------:R-:W2:Y:S05]  /*0140*/  LDC.64 R2, c[0x0][0x210] ;  /* 0x00008400ff027b82 */ /* 0x000eaa0000000a00 */
[----:B------:R-:W3:Y:S01]  /*0150*/  LDG.E.EL R6, desc[UR4][R6.64] ;  /* 0x0000000406067981 */ /* 0x000ee2000c2e1900 */
[----:B----4-:R-:W-:-:S04]  /*0160*/  IMAD.WIDE R8, R13, 0x4, R8 ;  /* 0x000000040d087825 */ /* 0x010fc800078e0208 */
[C---:B-----5:R-:W-:Y:S02]  /*0170*/  IMAD.WIDE R10, R13.reuse, 0x4, R10 ;  /* 0x000000040d0a7825 */ /* 0x060fe400078e020a */
[----:B------:R-:W4:Y:S02]  /*0180*/  LDG.E.EL R8, desc[UR4][R8.64] ;  /* 0x0000000408087981 */ /* 0x000f24000c2e1900 */
[----:B-1----:R-:W-:Y:S02]  /*0190*/  IMAD.WIDE R4, R13, 0x4, R4 ;  /* 0x000000040d047825 */ /* 0x002fe400078e0204 */
[----:B------:R-:W4:Y:S04]  /*01a0*/  LDG.E.EL R11, desc[UR4][R10.64] ;  /* 0x000000040a0b7981 */ /* 0x000f28000c2e1900 */
[----:B------:R1:W5:Y:S01]  /*01b0*/  LDG.E.EL R12, desc[UR4][R4.64] ;  /* 0x00000004040c7981 */ /* 0x000362000c2e1900 */
[----:B--2---:R-:W-:-:S06]  /*01c0*/  IMAD.WIDE R2, R0, 0x4, R2 ;  /* 0x0000000400027825 */ /* 0x004fcc00078e0202 */
[----:B------:R-:W5:Y:S01]  /*01d0*/  LDG.E.64 R2, desc[UR4][R2.64] ;  /* 0x0000000402027981 */ /* 0x000f62000c1e1b00 */
[----:B------:R-:W-:Y:S01]  /*01e0*/  HFMA2.MMA R14, -RZ, RZ, 1.625, 0 ;  /* 0x3e800000ff0e7435 */ /* 0x000fe200000001ff */
[----:B-1----:R-:W1:Y:S02]  /*01f0*/  LDC.64 R4, c[0x0][0x238] ;  /* 0x00008e00ff047b82 */ /* 0x002e640000000a00 */
[----:B-1----:R-:W-:-:S04]  /*0200*/  IMAD.WIDE R4, R0, 0x4, R4 ;  /* 0x0000000400047825 */ /* 0x002fc800078e0204 */
[----:B---3--:R-:W-:-:S04]  /*0210*/  FADD R6, R6, 9.9999997473787516356e-06 ;  /* 0x3727c5ac06067421 */ /* 0x008fc80000000000 */
[----:B------:R-:W1:Y:S02]  /*0220*/  MUFU.SQRT R7, R6 ;  /* 0x0000000600077308 */ /* 0x000e640000002000 */
[C---:B-1----:R-:W-:Y:S02]  /*0230*/  FSETP.GT.AND P0, PT, R7.reuse, 8.50705917302346158658e+37, PT ;  /* 0x7e8000000700780b */ /* 0x042fe40003f04000 */
[----:B------:R-:W-:-:S11]  /*0240*/  FSETP.GEU.AND P1, PT, R7, 1.175494350822287508e-38, PT ;  /* 0x008000000700780b */ /* 0x000fd60003f2e000 */
[----:B------:R-:W-:-:S04]  /*0250*/  @P0 FMUL R7, R7, 0.25 ;  /* 0x3e80000007070820 */ /* 0x000fc80000400000 */
[----:B------:R-:W-:-:S06]  /*0260*/  @!P1 FMUL R7, R7, 16777216 ;  /* 0x4b80000007079820 */ /* 0x000fcc0000400000 */
[----:B------:R-:W1:Y:S01]  /*0270*/  MUFU.RCP R7, R7 ;  /* 0x0000000700077308 */ /* 0x000e620000001000 */
[----:B------:R-:W-:Y:S01]  /*0280*/  FSEL R14, R14, 1, P0 ;  /* 0x3f8000000e0e7808 */ /* 0x000fe20000000000 */
[----:B-----5:R-:W-:-:S04]  /*0290*/  FADD R2, R2, -R12 ;  /* 0x8000000c02027221 */ /* 0x020fc80000000000 */
[----:B------:R-:W-:Y:S01]  /*02a0*/  @!P1 FMUL R14, R14, 16777216 ;  /* 0x4b8000000e0e9820 */ /* 0x000fe20000400000 */
[----:B------:R-:W-:-:S03]  /*02b0*/  FADD R3, R3, -R12 ;  /* 0x8000000c03037221 */ /* 0x000fc60000000000 */
[----:B-1----:R-:W-:-:S04]  /*02c0*/  FMUL R14, R7, R14 ;  /* 0x0000000e070e7220 */ /* 0x002fc80000400000 */
[-C--:B------:R-:W-:Y:S01]  /*02d0*/  FMUL R2, R2, R14.reuse ;  /* 0x0000000e02027220 */ /* 0x080fe20000400000 */
[----:B------:R-:W-:-:S03]  /*02e0*/  FMUL R14, R3, R14 ;  /* 0x0000000e030e7220 */ /* 0x000fc60000400000 */
[C-C-:B----4-:R-:W-:Y:S01]  /*02f0*/  FFMA R2, R8.reuse, R2, R11.reuse ;  /* 0x0000000208027223 */ /* 0x150fe2000000000b */
[----:B------:R-:W-:-:S05]  /*0300*/  FFMA R3, R8, R14, R11 ;  /* 0x0000000e08037223 */ /* 0x000fca000000000b */
[----:B------:R-:W-:Y:S01]  /*0310*/  STG.E.64 desc[UR4][R4.64], R2 ;  /* 0x0000000204007986 */ /* 0x000fe2000c101b04 */
[----:B------:R-:W-:Y:S05]  /*0320*/  EXIT ;  /* 0x000000000000794d */ /* 0x000fea0003800000 */
.L_x_0:
[----:B------:R-:W-:-:S00]  /*0330*/  BRA `(.L_x_0) ;  /* 0xfffffffc00fc7947 */ /* 0x000fc0000383ffff */
[----:B------:R-:W-:-:S00]  /*0340*/  NOP ;  /* 0x0000000000007918 */ /* 0x000fc00000000000 */
        /* <DEDUP_REMOVED lines=11> */
.L_x_1:


//--------------------- .nv.global.init           --------------------------
	.section	.nv.global.init,"aw",@progbits
.nv.global.init:
	.type		_$_str,@object
	.size		_$_str,(_$_str_$_2 - _$_str)
_$_str:
        /*0000*/ 	.byte	0x5f, 0x5f, 0x43, 0x55, 0x44, 0x41, 0x5f, 0x46, 0x54, 0x5a, 0x00
	.type		_$_str_$_2,@object
	.size		_$_str_$_2,(.L_1 - _$_str_$_2)
_$_str_$_2:
        /*000b*/ 	.byte	0x5f, 0x5f, 0x43, 0x55, 0x44, 0x41, 0x5f, 0x50, 0x52, 0x45, 0x43, 0x5f, 0x53, 0x51, 0x52, 0x54
        /*001b*/ 	.byte	0x00
.L_1:


//--------------------- .nv.constant0.triton_poi_fused__native_batch_norm_legit_no_training_7 --------------------------
	.section	.nv.constant0.triton_poi_fused__native_batch_norm_legit_no_training_7,"a",@progbits
	.sectionflags	@""
	.align	4
.nv.constant0.triton_poi_fused__native_batch_norm_legit_no_training_7:
	.zero		580
